//
// Generated by NVIDIA NVVM Compiler
//
// Compiler Build ID: CL-36424714
// Cuda compilation tools, release 13.0, V13.0.88
// Based on NVVM 20.0.0
//

.version 9.0
.target sm_100
.address_size 64

	// .globl	_Z12binarySearchPjS_jjS_j

.visible .entry _Z12binarySearchPjS_jjS_j(
	.param .u64 .ptr .align 1 _Z12binarySearchPjS_jjS_j_param_0,
	.param .u64 .ptr .align 1 _Z12binarySearchPjS_jjS_j_param_1,
	.param .u32 _Z12binarySearchPjS_jjS_j_param_2,
	.param .u32 _Z12binarySearchPjS_jjS_j_param_3,
	.param .u64 .ptr .align 1 _Z12binarySearchPjS_jjS_j_param_4,
	.param .u32 _Z12binarySearchPjS_jjS_j_param_5
)
{
	.reg .pred 	%p<101>;
	.reg .b32 	%r<263>;
	.reg .b64 	%rd<77>;

	ld.param.u64 	%rd14, [_Z12binarySearchPjS_jjS_j_param_0];
	ld.param.u64 	%rd15, [_Z12binarySearchPjS_jjS_j_param_1];
	ld.param.u32 	%r116, [_Z12binarySearchPjS_jjS_j_param_2];
	ld.param.u32 	%r117, [_Z12binarySearchPjS_jjS_j_param_3];
	ld.param.u64 	%rd13, [_Z12binarySearchPjS_jjS_j_param_4];
	ld.param.u32 	%r118, [_Z12binarySearchPjS_jjS_j_param_5];
	cvta.to.global.u64 	%rd1, %rd13;
	cvta.to.global.u64 	%rd2, %rd15;
	cvta.to.global.u64 	%rd3, %rd14;
	mov.u32 	%r119, %ntid.x;
	mov.u32 	%r120, %ctaid.x;
	mov.u32 	%r121, %tid.x;
	mad.lo.s32 	%r208, %r119, %r120, %r121;
	mov.u32 	%r122, %nctaid.x;
	mul.lo.s32 	%r2, %r122, %r119;
	mul.wide.u32 	%rd16, %r117, 4;
	add.s64 	%rd4, %rd3, %rd16;
	ld.global.u32 	%r207, [%rd4];
	setp.ge.u32 	%p5, %r208, %r207;
	@%p5 bra 	$L__BB0_85;
	setp.gt.u32 	%p6, %r116, 1;
	@%p6 bra 	$L__BB0_26;
	setp.eq.s64 	%p77, %rd13, 0;
	@%p77 bra 	$L__BB0_85;
	setp.lt.u32 	%p78, %r117, 2;
	@%p78 bra 	$L__BB0_15;
	setp.lt.u32 	%p88, %r118, 2;
	@%p88 bra 	$L__BB0_11;
$L__BB0_5:
	mul.wide.u32 	%rd72, %r208, 4;
	add.s64 	%rd5, %rd2, %rd72;
	ld.global.u32 	%r6, [%rd5];
	mov.b32 	%r210, 0;
	mov.u32 	%r209, %r118;
$L__BB0_6:
	add.s32 	%r201, %r209, %r210;
	shr.u32 	%r202, %r201, 1;
	mul.wide.u32 	%rd73, %r202, 4;
	add.s64 	%rd74, %rd1, %rd73;
	ld.global.u32 	%r203, [%rd74];
	setp.gt.u32 	%p92, %r203, %r6;
	selp.b32 	%r210, %r210, %r202, %p92;
	selp.b32 	%r209, %r202, %r209, %p92;
	add.s32 	%r204, %r210, 1;
	setp.lt.u32 	%p93, %r204, %r209;
	@%p93 bra 	$L__BB0_6;
	setp.eq.s32 	%p94, %r210, %r209;
	@%p94 bra 	$L__BB0_9;
	mul.wide.u32 	%rd75, %r210, 4;
	add.s64 	%rd76, %rd1, %rd75;
	ld.global.u32 	%r205, [%rd76];
	setp.eq.s32 	%p95, %r205, %r6;
	@%p95 bra 	$L__BB0_10;
$L__BB0_9:
	mov.b32 	%r206, -1;
	st.global.u32 	[%rd5], %r206;
	ld.global.u32 	%r207, [%rd4];
$L__BB0_10:
	add.s32 	%r208, %r208, %r2;
	setp.lt.u32 	%p96, %r208, %r207;
	@%p96 bra 	$L__BB0_5;
	bra.uni 	$L__BB0_85;
$L__BB0_11:
	setp.eq.s32 	%p89, %r118, 0;
	mul.wide.u32 	%rd71, %r208, 4;
	add.s64 	%rd6, %rd2, %rd71;
	@%p89 bra 	$L__BB0_13;
	ld.global.u32 	%r197, [%rd6];
	ld.global.u32 	%r198, [%rd1];
	setp.eq.s32 	%p90, %r198, %r197;
	@%p90 bra 	$L__BB0_14;
$L__BB0_13:
	mov.b32 	%r199, -1;
	st.global.u32 	[%rd6], %r199;
	ld.global.u32 	%r207, [%rd4];
$L__BB0_14:
	add.s32 	%r208, %r208, %r2;
	setp.lt.u32 	%p91, %r208, %r207;
	@%p91 bra 	$L__BB0_11;
	bra.uni 	$L__BB0_85;
$L__BB0_15:
	setp.lt.u32 	%p79, %r118, 2;
	@%p79 bra 	$L__BB0_22;
$L__BB0_16:
	mul.wide.u32 	%rd66, %r208, 4;
	add.s64 	%rd7, %rd2, %rd66;
	ld.global.u32 	%r21, [%rd7];
	mov.b32 	%r218, 0;
	mov.u32 	%r217, %r118;
$L__BB0_17:
	add.s32 	%r191, %r217, %r218;
	shr.u32 	%r192, %r191, 1;
	mul.wide.u32 	%rd67, %r192, 4;
	add.s64 	%rd68, %rd1, %rd67;
	ld.global.u32 	%r193, [%rd68];
	setp.gt.u32 	%p83, %r193, %r21;
	selp.b32 	%r218, %r218, %r192, %p83;
	selp.b32 	%r217, %r192, %r217, %p83;
	add.s32 	%r194, %r218, 1;
	setp.lt.u32 	%p84, %r194, %r217;
	@%p84 bra 	$L__BB0_17;
	setp.eq.s32 	%p85, %r218, %r217;
	@%p85 bra 	$L__BB0_20;
	mul.wide.u32 	%rd69, %r218, 4;
	add.s64 	%rd70, %rd1, %rd69;
	ld.global.u32 	%r195, [%rd70];
	setp.eq.s32 	%p86, %r195, %r21;
	@%p86 bra 	$L__BB0_21;
$L__BB0_20:
	mov.b32 	%r196, -1;
	st.global.u32 	[%rd7], %r196;
	ld.global.u32 	%r207, [%rd4];
$L__BB0_21:
	add.s32 	%r208, %r208, %r2;
	setp.lt.u32 	%p87, %r208, %r207;
	@%p87 bra 	$L__BB0_16;
	bra.uni 	$L__BB0_85;
$L__BB0_22:
	setp.eq.s32 	%p80, %r118, 0;
	mul.wide.u32 	%rd65, %r208, 4;
	add.s64 	%rd8, %rd2, %rd65;
	@%p80 bra 	$L__BB0_24;
	ld.global.u32 	%r187, [%rd8];
	ld.global.u32 	%r188, [%rd1];
	setp.eq.s32 	%p81, %r188, %r187;
	@%p81 bra 	$L__BB0_25;
$L__BB0_24:
	mov.b32 	%r189, -1;
	st.global.u32 	[%rd8], %r189;
	ld.global.u32 	%r207, [%rd4];
$L__BB0_25:
	add.s32 	%r208, %r208, %r2;
	setp.lt.u32 	%p82, %r208, %r207;
	@%p82 bra 	$L__BB0_22;
	bra.uni 	$L__BB0_85;
$L__BB0_26:
	setp.lt.u32 	%p7, %r117, 2;
	@%p7 bra 	$L__BB0_58;
	setp.lt.u32 	%p41, %r118, 2;
	@%p41 bra 	$L__BB0_44;
$L__BB0_28:
	mul.wide.u32 	%rd50, %r208, 4;
	add.s64 	%rd9, %rd2, %rd50;
	ld.global.u32 	%r36, [%rd9];
	mov.b32 	%r226, 0;
	mov.u32 	%r225, %r117;
$L__BB0_29:
	add.s32 	%r167, %r225, %r226;
	shr.u32 	%r168, %r167, 1;
	mul.wide.u32 	%rd51, %r168, 4;
	add.s64 	%rd52, %rd3, %rd51;
	ld.global.u32 	%r169, [%rd52];
	setp.gt.u32 	%p58, %r169, %r208;
	selp.b32 	%r226, %r226, %r168, %p58;
	selp.b32 	%r225, %r168, %r225, %p58;
	add.s32 	%r41, %r226, 1;
	setp.lt.u32 	%p59, %r41, %r225;
	@%p59 bra 	$L__BB0_29;
	mov.b32 	%r227, 1;
$L__BB0_31:
	mul.lo.s32 	%r171, %r227, %r117;
	add.s32 	%r172, %r171, %r226;
	mul.wide.u32 	%rd53, %r172, 4;
	add.s64 	%rd54, %rd3, %rd53;
	ld.global.u32 	%r230, [%rd54];
	add.s32 	%r173, %r41, %r171;
	mul.wide.u32 	%rd55, %r173, 4;
	add.s64 	%rd56, %rd3, %rd55;
	ld.global.u32 	%r231, [%rd56];
	add.s32 	%r174, %r230, 1;
	setp.ge.u32 	%p60, %r174, %r231;
	@%p60 bra 	$L__BB0_33;
$L__BB0_32:
	add.s32 	%r175, %r231, %r230;
	shr.u32 	%r176, %r175, 1;
	mul.wide.u32 	%rd57, %r176, 4;
	add.s64 	%rd58, %rd2, %rd57;
	ld.global.u32 	%r177, [%rd58];
	setp.gt.u32 	%p61, %r177, %r36;
	selp.b32 	%r230, %r230, %r176, %p61;
	selp.b32 	%r231, %r176, %r231, %p61;
	add.s32 	%r178, %r230, 1;
	setp.lt.u32 	%p62, %r178, %r231;
	@%p62 bra 	$L__BB0_32;
$L__BB0_33:
	setp.eq.s32 	%p64, %r230, %r231;
	mov.pred 	%p97, 0;
	@%p64 bra 	$L__BB0_36;
	mul.wide.u32 	%rd59, %r230, 4;
	add.s64 	%rd60, %rd2, %rd59;
	ld.global.u32 	%r179, [%rd60];
	setp.ne.s32 	%p66, %r179, %r36;
	@%p66 bra 	$L__BB0_36;
	add.s32 	%r227, %r227, 1;
	setp.eq.s32 	%p68, %r227, %r116;
	mov.pred 	%p97, -1;
	@%p68 bra 	$L__BB0_36;
	bra.uni 	$L__BB0_31;
$L__BB0_36:
	setp.eq.s64 	%p69, %rd13, 0;
	not.pred 	%p70, %p97;
	or.pred  	%p71, %p69, %p70;
	@%p71 bra 	$L__BB0_37;
	bra.uni 	$L__BB0_41;
$L__BB0_37:
	@%p97 bra 	$L__BB0_40;
	bra.uni 	$L__BB0_39;
$L__BB0_38:
	mul.wide.u32 	%rd63, %r233, 4;
	add.s64 	%rd64, %rd1, %rd63;
	ld.global.u32 	%r185, [%rd64];
	setp.eq.s32 	%p75, %r185, %r36;
	@%p75 bra 	$L__BB0_40;
$L__BB0_39:
	mov.b32 	%r186, -1;
	st.global.u32 	[%rd9], %r186;
	ld.global.u32 	%r207, [%rd4];
$L__BB0_40:
	add.s32 	%r208, %r208, %r2;
	setp.lt.u32 	%p76, %r208, %r207;
	@%p76 bra 	$L__BB0_28;
	bra.uni 	$L__BB0_85;
$L__BB0_41:
	mov.b32 	%r233, 0;
	mov.u32 	%r232, %r118;
$L__BB0_42:
	add.s32 	%r181, %r232, %r233;
	shr.u32 	%r182, %r181, 1;
	mul.wide.u32 	%rd61, %r182, 4;
	add.s64 	%rd62, %rd1, %rd61;
	ld.global.u32 	%r183, [%rd62];
	setp.gt.u32 	%p72, %r183, %r36;
	selp.b32 	%r233, %r233, %r182, %p72;
	selp.b32 	%r232, %r182, %r232, %p72;
	add.s32 	%r184, %r233, 1;
	setp.lt.u32 	%p73, %r184, %r232;
	@%p73 bra 	$L__BB0_42;
	setp.eq.s32 	%p74, %r233, %r232;
	@%p74 bra 	$L__BB0_39;
	bra.uni 	$L__BB0_38;
$L__BB0_44:
	mul.wide.u32 	%rd39, %r208, 4;
	add.s64 	%rd10, %rd2, %rd39;
	ld.global.u32 	%r61, [%rd10];
	mov.b32 	%r238, 0;
	mov.u32 	%r237, %r117;
$L__BB0_45:
	add.s32 	%r151, %r237, %r238;
	shr.u32 	%r152, %r151, 1;
	mul.wide.u32 	%rd40, %r152, 4;
	add.s64 	%rd41, %rd3, %rd40;
	ld.global.u32 	%r153, [%rd41];
	setp.gt.u32 	%p42, %r153, %r208;
	selp.b32 	%r238, %r238, %r152, %p42;
	selp.b32 	%r237, %r152, %r237, %p42;
	add.s32 	%r66, %r238, 1;
	setp.lt.u32 	%p43, %r66, %r237;
	@%p43 bra 	$L__BB0_45;
	mov.b32 	%r239, 1;
$L__BB0_47:
	mul.lo.s32 	%r155, %r239, %r117;
	add.s32 	%r156, %r155, %r238;
	mul.wide.u32 	%rd42, %r156, 4;
	add.s64 	%rd43, %rd3, %rd42;
	ld.global.u32 	%r242, [%rd43];
	add.s32 	%r157, %r66, %r155;
	mul.wide.u32 	%rd44, %r157, 4;
	add.s64 	%rd45, %rd3, %rd44;
	ld.global.u32 	%r243, [%rd45];
	add.s32 	%r158, %r242, 1;
	setp.ge.u32 	%p44, %r158, %r243;
	@%p44 bra 	$L__BB0_49;
$L__BB0_48:
	add.s32 	%r159, %r243, %r242;
	shr.u32 	%r160, %r159, 1;
	mul.wide.u32 	%rd46, %r160, 4;
	add.s64 	%rd47, %rd2, %rd46;
	ld.global.u32 	%r161, [%rd47];
	setp.gt.u32 	%p45, %r161, %r61;
	selp.b32 	%r242, %r242, %r160, %p45;
	selp.b32 	%r243, %r160, %r243, %p45;
	add.s32 	%r162, %r242, 1;
	setp.lt.u32 	%p46, %r162, %r243;
	@%p46 bra 	$L__BB0_48;
$L__BB0_49:
	setp.eq.s32 	%p48, %r242, %r243;
	mov.pred 	%p98, 0;
	@%p48 bra 	$L__BB0_52;
	mul.wide.u32 	%rd48, %r242, 4;
	add.s64 	%rd49, %rd2, %rd48;
	ld.global.u32 	%r163, [%rd49];
	setp.ne.s32 	%p50, %r163, %r61;
	@%p50 bra 	$L__BB0_52;
	add.s32 	%r239, %r239, 1;
	setp.eq.s32 	%p52, %r239, %r116;
	mov.pred 	%p98, -1;
	@%p52 bra 	$L__BB0_52;
	bra.uni 	$L__BB0_47;
$L__BB0_52:
	setp.ne.s64 	%p53, %rd13, 0;
	and.pred  	%p54, %p53, %p98;
	@%p54 bra 	$L__BB0_53;
	bra.uni 	$L__BB0_57;
$L__BB0_53:
	setp.eq.s32 	%p55, %r118, 0;
	@%p55 bra 	$L__BB0_55;
	ld.global.u32 	%r164, [%rd1];
	setp.eq.s32 	%p56, %r164, %r61;
	@%p56 bra 	$L__BB0_56;
$L__BB0_55:
	mov.b32 	%r165, -1;
	st.global.u32 	[%rd10], %r165;
	ld.global.u32 	%r207, [%rd4];
$L__BB0_56:
	add.s32 	%r208, %r208, %r2;
	setp.lt.u32 	%p57, %r208, %r207;
	@%p57 bra 	$L__BB0_44;
	bra.uni 	$L__BB0_85;
$L__BB0_57:
	@%p98 bra 	$L__BB0_56;
	bra.uni 	$L__BB0_55;
$L__BB0_58:
	setp.lt.u32 	%p8, %r118, 2;
	@%p8 bra 	$L__BB0_73;
$L__BB0_59:
	mul.wide.u32 	%rd26, %r208, 4;
	add.s64 	%rd11, %rd2, %rd26;
	ld.global.u32 	%r82, [%rd11];
	mov.b32 	%r247, 1;
$L__BB0_60:
	mul.lo.s32 	%r135, %r247, %r117;
	mul.wide.u32 	%rd27, %r135, 4;
	add.s64 	%rd28, %rd3, %rd27;
	ld.global.u32 	%r250, [%rd28];
	add.s32 	%r136, %r135, 1;
	mul.wide.u32 	%rd29, %r136, 4;
	add.s64 	%rd30, %rd3, %rd29;
	ld.global.u32 	%r251, [%rd30];
	add.s32 	%r137, %r250, 1;
	setp.ge.u32 	%p24, %r137, %r251;
	@%p24 bra 	$L__BB0_62;
$L__BB0_61:
	add.s32 	%r138, %r251, %r250;
	shr.u32 	%r139, %r138, 1;
	mul.wide.u32 	%rd31, %r139, 4;
	add.s64 	%rd32, %rd2, %rd31;
	ld.global.u32 	%r140, [%rd32];
	setp.gt.u32 	%p25, %r140, %r82;
	selp.b32 	%r250, %r250, %r139, %p25;
	selp.b32 	%r251, %r139, %r251, %p25;
	add.s32 	%r141, %r250, 1;
	setp.lt.u32 	%p26, %r141, %r251;
	@%p26 bra 	$L__BB0_61;
$L__BB0_62:
	setp.eq.s32 	%p28, %r250, %r251;
	mov.pred 	%p99, 0;
	@%p28 bra 	$L__BB0_65;
	mul.wide.u32 	%rd33, %r250, 4;
	add.s64 	%rd34, %rd2, %rd33;
	ld.global.u32 	%r142, [%rd34];
	setp.ne.s32 	%p30, %r142, %r82;
	@%p30 bra 	$L__BB0_65;
	add.s32 	%r247, %r247, 1;
	setp.eq.s32 	%p32, %r247, %r116;
	mov.pred 	%p99, -1;
	@%p32 bra 	$L__BB0_65;
	bra.uni 	$L__BB0_60;
$L__BB0_65:
	setp.eq.s64 	%p33, %rd13, 0;
	not.pred 	%p34, %p99;
	or.pred  	%p35, %p33, %p34;
	@%p35 bra 	$L__BB0_66;
	bra.uni 	$L__BB0_70;
$L__BB0_66:
	@%p99 bra 	$L__BB0_69;
	bra.uni 	$L__BB0_68;
$L__BB0_67:
	mul.wide.u32 	%rd37, %r253, 4;
	add.s64 	%rd38, %rd1, %rd37;
	ld.global.u32 	%r148, [%rd38];
	setp.eq.s32 	%p39, %r148, %r82;
	@%p39 bra 	$L__BB0_69;
$L__BB0_68:
	mov.b32 	%r149, -1;
	st.global.u32 	[%rd11], %r149;
	ld.global.u32 	%r207, [%rd4];
$L__BB0_69:
	add.s32 	%r208, %r208, %r2;
	setp.lt.u32 	%p40, %r208, %r207;
	@%p40 bra 	$L__BB0_59;
	bra.uni 	$L__BB0_85;
$L__BB0_70:
	mov.b32 	%r253, 0;
	mov.u32 	%r252, %r118;
$L__BB0_71:
	add.s32 	%r144, %r252, %r253;
	shr.u32 	%r145, %r144, 1;
	mul.wide.u32 	%rd35, %r145, 4;
	add.s64 	%rd36, %rd1, %rd35;
	ld.global.u32 	%r146, [%rd36];
	setp.gt.u32 	%p36, %r146, %r82;
	selp.b32 	%r253, %r253, %r145, %p36;
	selp.b32 	%r252, %r145, %r252, %p36;
	add.s32 	%r147, %r253, 1;
	setp.lt.u32 	%p37, %r147, %r252;
	@%p37 bra 	$L__BB0_71;
	setp.eq.s32 	%p38, %r253, %r252;
	@%p38 bra 	$L__BB0_68;
	bra.uni 	$L__BB0_67;
$L__BB0_73:
	mul.wide.u32 	%rd17, %r208, 4;
	add.s64 	%rd12, %rd2, %rd17;
	ld.global.u32 	%r102, [%rd12];
	mov.b32 	%r257, 1;
	bra.uni 	$L__BB0_75;
$L__BB0_74:
	add.s32 	%r257, %r257, 1;
	setp.eq.s32 	%p17, %r257, %r116;
	mov.pred 	%p100, -1;
	@%p17 bra 	$L__BB0_79;
$L__BB0_75:
	mul.lo.s32 	%r124, %r257, %r117;
	mul.wide.u32 	%rd18, %r124, 4;
	add.s64 	%rd19, %rd3, %rd18;
	ld.global.u32 	%r260, [%rd19];
	add.s32 	%r125, %r124, 1;
	mul.wide.u32 	%rd20, %r125, 4;
	add.s64 	%rd21, %rd3, %rd20;
	ld.global.u32 	%r261, [%rd21];
	add.s32 	%r126, %r260, 1;
	setp.ge.u32 	%p9, %r126, %r261;
	@%p9 bra 	$L__BB0_77;
$L__BB0_76:
	add.s32 	%r127, %r261, %r260;
	shr.u32 	%r128, %r127, 1;
	mul.wide.u32 	%rd22, %r128, 4;
	add.s64 	%rd23, %rd2, %rd22;
	ld.global.u32 	%r129, [%rd23];
	setp.gt.u32 	%p10, %r129, %r102;
	selp.b32 	%r260, %r260, %r128, %p10;
	selp.b32 	%r261, %r128, %r261, %p10;
	add.s32 	%r130, %r260, 1;
	setp.lt.u32 	%p11, %r130, %r261;
	@%p11 bra 	$L__BB0_76;
$L__BB0_77:
	setp.eq.s32 	%p13, %r260, %r261;
	mov.pred 	%p100, 0;
	@%p13 bra 	$L__BB0_79;
	mul.wide.u32 	%rd24, %r260, 4;
	add.s64 	%rd25, %rd2, %rd24;
	ld.global.u32 	%r131, [%rd25];
	setp.eq.s32 	%p15, %r131, %r102;
	@%p15 bra 	$L__BB0_74;
$L__BB0_79:
	setp.eq.s64 	%p18, %rd13, 0;
	not.pred 	%p19, %p100;
	or.pred  	%p20, %p18, %p19;
	@%p20 bra 	$L__BB0_82;
	setp.eq.s32 	%p21, %r118, 0;
	@%p21 bra 	$L__BB0_83;
	ld.global.u32 	%r132, [%rd1];
	setp.eq.s32 	%p22, %r132, %r102;
	@%p22 bra 	$L__BB0_84;
	bra.uni 	$L__BB0_83;
$L__BB0_82:
	@%p100 bra 	$L__BB0_84;
$L__BB0_83:
	mov.b32 	%r133, -1;
	st.global.u32 	[%rd12], %r133;
	ld.global.u32 	%r207, [%rd4];
$L__BB0_84:
	add.s32 	%r208, %r208, %r2;
	setp.lt.u32 	%p23, %r208, %r207;
	@%p23 bra 	$L__BB0_73;
$L__BB0_85:
	ret;

}


// ===== COMPILED SASS (sm_100) =====

	.target	sm_100

	.elftype	@"ET_EXEC"


//--------------------- .note.nv.tkinfo           --------------------------
	.section	.note.nv.tkinfo,"",@"SHT_NOTE"
	.sectionflags	@"SHF_NOTE_NV_TKINFO"
	.tkinfo
        /*0018*/ 	.word	0x00000002
        /*0030*/ 	.string	""
        /*0030*/ 	.string	"ptxas"
        /*0030*/ 	.string	"Cuda compilation tools, release 13.0, V13.0.88"
        /*0030*/ 	.string	"Build cuda_13.0.r13.0/compiler.36424714_0"
        /*0030*/ 	.string	"-arch sm_100 -m 64 "



//--------------------- .note.nv.cuinfo           --------------------------
	.section	.note.nv.cuinfo,"",@"SHT_NOTE"
	.sectionflags	@"SHF_NOTE_NV_CUINFO"
        /*0018*/ 	.short	0x0002
        /*001a*/ 	.short	0x0064
        /*001c*/ 	.short	0x0082
	.zero		2


//--------------------- .nv.info                  --------------------------
	.section	.nv.info,"",@"SHT_CUDA_INFO"
	.align	4


	//----- nvinfo : EIATTR_REGCOUNT
	.align		4
        /*0000*/ 	.byte	0x04, 0x2f
        /*0002*/ 	.short	(.L_1 - .L_0)
	.align		4
.L_0:
        /*0004*/ 	.word	index@(_Z12binarySearchPjS_jjS_j)
        /*0008*/ 	.word	0x00000016


	//----- nvinfo : EIATTR_FRAME_SIZE
	.align		4
.L_1:
        /*000c*/ 	.byte	0x04, 0x11
        /*000e*/ 	.short	(.L_3 - .L_2)
	.align		4
.L_2:
        /*0010*/ 	.word	index@(_Z12binarySearchPjS_jjS_j)
        /*0014*/ 	.word	0x00000000


	//----- nvinfo : EIATTR_MIN_STACK_SIZE
	.align		4
.L_3:
        /*0018*/ 	.byte	0x04, 0x12
        /*001a*/ 	.short	(.L_5 - .L_4)
	.align		4
.L_4:
        /*001c*/ 	.word	index@(_Z12binarySearchPjS_jjS_j)
        /*0020*/ 	.word	0x00000000
.L_5:


//--------------------- .nv.compat                --------------------------
	.section	.nv.compat,"",@"SHT_CUDA_COMPAT_INFO"
	.align	4
        /*0000*/ 	.byte	0x02, 0x09, 0x00, 0x00, 0x02, 0x02, 0x01, 0x00, 0x02, 0x05, 0x05, 0x00, 0x03, 0x07, 0x01, 0x01
        /*0010*/ 	.byte	0x02, 0x03, 0x00, 0x00, 0x02, 0x06, 0x01, 0x00, 0x04, 0x0b, 0x08, 0x00, 0x09, 0x00, 0x00, 0x00
        /*0020*/ 	.byte	0x00, 0x00, 0x00, 0x00


//--------------------- .nv.info._Z12binarySearchPjS_jjS_j --------------------------
	.section	.nv.info._Z12binarySearchPjS_jjS_j,"",@"SHT_CUDA_INFO"
	.sectionflags	@""
	.align	4


	//----- nvinfo : EIATTR_CUDA_API_VERSION
	.align		4
        /*0000*/ 	.byte	0x04, 0x37
        /*0002*/ 	.short	(.L_7 - .L_6)
.L_6:
        /*0004*/ 	.word	0x00000082


	//----- nvinfo : EIATTR_KPARAM_INFO
	.align		4
.L_7:
        /*0008*/ 	.byte	0x04, 0x17
        /*000a*/ 	.short	(.L_9 - .L_8)
.L_8:
        /*000c*/ 	.word	0x00000000
        /*0010*/ 	.short	0x0005
        /*0012*/ 	.short	0x0020
        /*0014*/ 	.byte	0x00, 0xf0, 0x11, 0x00


	//----- nvinfo : EIATTR_KPARAM_INFO
	.align		4
.L_9:
        /*0018*/ 	.byte	0x04, 0x17
        /*001a*/ 	.short	(.L_11 - .L_10)
.L_10:
        /*001c*/ 	.word	0x00000000
        /*0020*/ 	.short	0x0004
        /*0022*/ 	.short	0x0018
        /*0024*/ 	.byte	0x00, 0xf5, 0x21, 0x00


	//----- nvinfo : EIATTR_KPARAM_INFO
	.align		4
.L_11:
        /*0028*/ 	.byte	0x04, 0x17
        /*002a*/ 	.short	(.L_13 - .L_12)
.L_12:
        /*002c*/ 	.word	0x00000000
        /*0030*/ 	.short	0x0003
        /*0032*/ 	.short	0x0014
        /*0034*/ 	.byte	0x00, 0xf0, 0x11, 0x00


	//----- nvinfo : EIATTR_KPARAM_INFO
	.align		4
.L_13:
        /*0038*/ 	.byte	0x04, 0x17
        /*003a*/ 	.short	(.L_15 - .L_14)
.L_14:
        /*003c*/ 	.word	0x00000000
        /*0040*/ 	.short	0x0002
        /*0042*/ 	.short	0x0010
        /*0044*/ 	.byte	0x00, 0xf0, 0x11, 0x00


	//----- nvinfo : EIATTR_KPARAM_INFO
	.align		4
.L_15:
        /*0048*/ 	.byte	0x04, 0x17
        /*004a*/ 	.short	(.L_17 - .L_16)
.L_16:
        /*004c*/ 	.word	0x00000000
        /*0050*/ 	.short	0x0001
        /*0052*/ 	.short	0x0008
        /*0054*/ 	.byte	0x00, 0xf5, 0x21, 0x00


	//----- nvinfo : EIATTR_KPARAM_INFO
	.align		4
.L_17:
        /*0058*/ 	.byte	0x04, 0x17
        /*005a*/ 	.short	(.L_19 - .L_18)
.L_18:
        /*005c*/ 	.word	0x00000000
        /*0060*/ 	.short	0x0000
        /*0062*/ 	.short	0x0000
        /*0064*/ 	.byte	0x00, 0xf5, 0x21, 0x00


	//----- nvinfo : EIATTR_SPARSE_MMA_MASK
	.align		4
.L_19:
        /*0068*/ 	.byte	0x03, 0x50
        /*006a*/ 	.short	0x0000


	//----- nvinfo : EIATTR_MAXREG_COUNT
	.align		4
        /*006c*/ 	.byte	0x03, 0x1b
        /*006e*/ 	.short	0x00ff


	//----- nvinfo : EIATTR_MERCURY_ISA_VERSION
	.align		4
        /*0070*/ 	.byte	0x03, 0x5f
        /*0072*/ 	.short	0x0101


	//----- nvinfo : EIATTR_VRC_CTA_INIT_COUNT
	.align		4
        /*0074*/ 	.byte	0x02, 0x4a
	.zero		1
	.zero		1


	//----- nvinfo : EIATTR_EXIT_INSTR_OFFSETS
	.align		4
        /*0078*/ 	.byte	0x04, 0x1c
        /*007a*/ 	.short	(.L_21 - .L_20)


	//   ....[0]....
.L_20:
        /*007c*/ 	.word	0x000000d0


	//   ....[1]....
        /*0080*/ 	.word	0x00000140


	//   ....[2]....
        /*0084*/ 	.word	0x000003e0


	//   ....[3]....
        /*0088*/ 	.word	0x00000500


	//   ....[4]....
        /*008c*/ 	.word	0x00000780


	//   ....[5]....
        /*0090*/ 	.word	0x000008a0


	//   ....[6]....
        /*0094*/ 	.word	0x00000f30


	//   ....[7]....
        /*0098*/ 	.word	0x00001480


	//   ....[8]....
        /*009c*/ 	.word	0x000019f0


	//   ....[9]....
        /*00a0*/ 	.word	0x00001e40


	//----- nvinfo : EIATTR_CRS_STACK_SIZE
	.align		4
.L_21:
        /*00a4*/ 	.byte	0x04, 0x1e
        /*00a6*/ 	.short	(.L_23 - .L_22)
.L_22:
        /*00a8*/ 	.word	0x00000000


	//----- nvinfo : EIATTR_CBANK_PARAM_SIZE
	.align		4
.L_23:
        /*00ac*/ 	.byte	0x03, 0x19
        /*00ae*/ 	.short	0x0024


	//----- nvinfo : EIATTR_PARAM_CBANK
	.align		4
        /*00b0*/ 	.byte	0x04, 0x0a
        /*00b2*/ 	.short	(.L_25 - .L_24)
	.align		4
.L_24:
        /*00b4*/ 	.word	index@(.nv.constant0._Z12binarySearchPjS_jjS_j)
        /*00b8*/ 	.short	0x0380
        /*00ba*/ 	.short	0x0024


	//----- nvinfo : EIATTR_SW_WAR
	.align		4
.L_25:
        /*00bc*/ 	.byte	0x04, 0x36
        /*00be*/ 	.short	(.L_27 - .L_26)
.L_26:
        /*00c0*/ 	.word	0x00000008
.L_27:


//--------------------- .nv.callgraph             --------------------------
	.section	.nv.callgraph,"",@"SHT_CUDA_CALLGRAPH"
	.align	4
	.sectionentsize	8
	.align		4
        /*0000*/ 	.word	0x00000000
	.align		4
        /*0004*/ 	.word	0xffffffff
	.align		4
        /*0008*/ 	.word	0x00000000
	.align		4
        /*000c*/ 	.word	0xfffffffe
	.align		4
        /*0010*/ 	.word	0x00000000
	.align		4
        /*0014*/ 	.word	0xfffffffd
	.align		4
        /*0018*/ 	.word	0x00000000
	.align		4
        /*001c*/ 	.word	0xfffffffc


//--------------------- .text._Z12binarySearchPjS_jjS_j --------------------------
	.section	.text._Z12binarySearchPjS_jjS_j,"ax",@progbits
	.align	128
        .global         _Z12binarySearchPjS_jjS_j
        .type           _Z12binarySearchPjS_jjS_j,@function
        .size           _Z12binarySearchPjS_jjS_j,(.L_x_84 - _Z12binarySearchPjS_jjS_j)
        .other          _Z12binarySearchPjS_jjS_j,@"STO_CUDA_ENTRY STV_DEFAULT"
_Z12binarySearchPjS_jjS_j:
.text._Z12binarySearchPjS_jjS_j:
[----:B------:R-:W-:Y:S08]  /*0000*/  LDC R1, c[0x0][0x37c] ;  /* 0x0000df00ff017b82 */ /* 0x000ff00000000800 */
[----:B------:R-:W0:Y:S01]  /*0010*/  LDC R7, c[0x0][0x394] ;  /* 0x0000e500ff077b82 */ /* 0x000e220000000800 */
[----:B------:R-:W1:Y:S07]  /*0020*/  LDCU.64 UR6, c[0x0][0x358] ;  /* 0x00006b00ff0677ac */ /* 0x000e6e0008000a00 */
[----:B------:R-:W0:Y:S02]  /*0030*/  LDC.64 R2, c[0x0][0x380] ;  /* 0x0000e000ff027b82 */ /* 0x000e240000000a00 */
[----:B0-----:R-:W-:-:S05]  /*0040*/  IMAD.WIDE.U32 R2, R7, 0x4, R2 ;  /* 0x0000000407027825 */ /* 0x001fca00078e0002 */
[----:B-1----:R-:W2:Y:S01]  /*0050*/  LDG.E R0, desc[UR6][R2.64] ;  /* 0x0000000602007981 */ /* 0x002ea2000c1e1900 */
[----:B------:R-:W0:Y:S01]  /*0060*/  LDCU UR4, c[0x0][0x360] ;  /* 0x00006c00ff0477ac */ /* 0x000e220008000800 */
[----:B------:R-:W0:Y:S01]  /*0070*/  S2R R5, SR_CTAID.X ;  /* 0x0000000000057919 */ /* 0x000e220000002500 */
[----:B------:R-:W1:Y:S01]  /*0080*/  LDCU UR5, c[0x0][0x370] ;  /* 0x00006e00ff0577ac */ /* 0x000e620008000800 */
[----:B------:R-:W0:Y:S02]  /*0090*/  S2R R4, SR_TID.X ;  /* 0x0000000000047919 */ /* 0x000e240000002100 */
[----:B0-----:R-:W-:Y:S01]  /*00a0*/  IMAD R5, R5, UR4, R4 ;  /* 0x0000000405057c24 */ /* 0x001fe2000f8e0204 */
[----:B-1----:R-:W-:-:S04]  /*00b0*/  UIMAD UR4, UR4, UR5, URZ ;  /* 0x00000005040472a4 */ /* 0x002fc8000f8e02ff */
[----:B--2---:R-:W-:-:S13]  /*00c0*/  ISETP.GE.U32.AND P0, PT, R5, R0, PT ;  /* 0x000000000500720c */ /* 0x004fda0003f06070 */
[----:B------:R-:W-:Y:S05]  /*00d0*/  @P0 EXIT ;  /* 0x000000000000094d */ /* 0x000fea0003800000 */
[----:B------:R-:W0:Y:S02]  /*00e0*/  LDCU UR5, c[0x0][0x390] ;  /* 0x00007200ff0577ac */ /* 0x000e240008000800 */
[----:B0-----:R-:W-:-:S09]  /*00f0*/  UISETP.GT.U32.AND UP0, UPT, UR5, 0x1, UPT ;  /* 0x000000010500788c */ /* 0x001fd2000bf04070 */
[----:B------:R-:W-:Y:S05]  /*0100*/  BRA.U UP0, `(.L_x_0) ;  /* 0x0000000500e87547 */ /* 0x000fea000b800000 */
[----:B------:R-:W0:Y:S02]  /*0110*/  LDCU.64 UR8, c[0x0][0x398] ;  /* 0x00007300ff0877ac */ /* 0x000e240008000a00 */
[----:B0-----:R-:W-:-:S04]  /*0120*/  ISETP.NE.U32.AND P0, PT, RZ, UR8, PT ;  /* 0x00000008ff007c0c */ /* 0x001fc8000bf05070 */
[----:B------:R-:W-:-:S13]  /*0130*/  ISETP.NE.AND.EX P0, PT, RZ, UR9, PT, P0 ;  /* 0x00000009ff007c0c */ /* 0x000fda000bf05300 */
[----:B------:R-:W-:Y:S05]  /*0140*/  @!P0 EXIT ;  /* 0x000000000000894d */ /* 0x000fea0003800000 */
[----:B------:R-:W-:-:S13]  /*0150*/  ISETP.GE.U32.AND P0, PT, R7, 0x2, PT ;  /* 0x000000020700780c */ /* 0x000fda0003f06070 */
[----:B------:R-:W-:Y:S05]  /*0160*/  @!P0 BRA `(.L_x_1) ;  /* 0x0000000000e88947 */ /* 0x000fea0003800000 */
[----:B------:R-:W0:Y:S02]  /*0170*/  LDCU UR5, c[0x0][0x3a0] ;  /* 0x00007400ff0577ac */ /* 0x000e240008000800 */
[----:B0-----:R-:W-:-:S09]  /*0180*/  UISETP.GE.U32.AND UP0, UPT, UR5, 0x2, UPT ;  /* 0x000000020500788c */ /* 0x001fd2000bf06070 */
[----:B------:R-:W-:Y:S05]  /*0190*/  BRA.U !UP0, `(.L_x_2) ;  /* 0x0000000108947547 */ /* 0x000fea000b800000 */
.L_x_9:
[----:B01----:R-:W0:Y:S01]  /*01a0*/  LDC.64 R6, c[0x0][0x388] ;  /* 0x0000e200ff067b82 */ /* 0x003e220000000a00 */
[----:B------:R-:W1:Y:S07]  /*01b0*/  LDCU UR5, c[0x0][0x3a0] ;  /* 0x00007400ff0577ac */ /* 0x000e6e0008000800 */
[----:B------:R-:W2:Y:S01]  /*01c0*/  LDC.64 R10, c[0x0][0x398] ;  /* 0x0000e600ff0a7b82 */ /* 0x000ea20000000a00 */
[----:B0-----:R-:W-:-:S05]  /*01d0*/  IMAD.WIDE.U32 R6, R5, 0x4, R6 ;  /* 0x0000000405067825 */ /* 0x001fca00078e0006 */
[----:B------:R0:W5:Y:S01]  /*01e0*/  LDG.E R17, desc[UR6][R6.64] ;  /* 0x0000000606117981 */ /* 0x000162000c1e1900 */
[----:B------:R-:W-:Y:S01]  /*01f0*/  BSSY.RECONVERGENT B0, `(.L_x_3) ;  /* 0x000000d000007945 */ /* 0x000fe20003800200 */
[----:B------:R-:W-:Y:S02]  /*0200*/  IMAD.MOV.U32 R13, RZ, RZ, RZ ;  /* 0x000000ffff0d7224 */ /* 0x000fe400078e00ff */
[----:B-12---:R-:W-:-:S07]  /*0210*/  IMAD.U32 R4, RZ, RZ, UR5 ;  /* 0x00000005ff047e24 */ /* 0x006fce000f8e00ff */
.L_x_4:
[----:B------:R-:W-:-:S05]  /*0220*/  IMAD.IADD R8, R4, 0x1, R13 ;  /* 0x0000000104087824 */ /* 0x000fca00078e020d */
[----:B------:R-:W-:-:S05]  /*0230*/  SHF.R.U32.HI R15, RZ, 0x1, R8 ;  /* 0x00000001ff0f7819 */ /* 0x000fca0000011608 */
[----:B------:R-:W-:-:S06]  /*0240*/  IMAD.WIDE.U32 R8, R15, 0x4, R10 ;  /* 0x000000040f087825 */ /* 0x000fcc00078e000a */
[----:B------:R-:W2:Y:S02]  /*0250*/  LDG.E R8, desc[UR6][R8.64] ;  /* 0x0000000608087981 */ /* 0x000ea4000c1e1900 */
[----:B--2--5:R-:W-:-:S04]  /*0260*/  ISETP.GT.U32.AND P0, PT, R8, R17, PT ;  /* 0x000000110800720c */ /* 0x024fc80003f04070 */
[----:B------:R-:W-:Y:S02]  /*0270*/  SEL R13, R13, R15, P0 ;  /* 0x0000000f0d0d7207 */ /* 0x000fe40000000000 */
[----:B------:R-:W-:-:S03]  /*0280*/  SEL R4, R15, R4, P0 ;  /* 0x000000040f047207 */ /* 0x000fc60000000000 */
[----:B------:R-:W-:-:S05]  /*0290*/  VIADD R15, R13, 0x1 ;  /* 0x000000010d0f7836 */ /* 0x000fca0000000000 */
[----:B------:R-:W-:-:S13]  /*02a0*/  ISETP.GE.U32.AND P0, PT, R15, R4, PT ;  /* 0x000000040f00720c */ /* 0x000fda0003f06070 */
[----:B------:R-:W-:Y:S05]  /*02b0*/  @!P0 BRA `(.L_x_4) ;  /* 0xfffffffc00d88947 */ /* 0x000fea000383ffff */
[----:B------:R-:W-:Y:S05]  /*02c0*/  BSYNC.RECONVERGENT B0 ;  /* 0x0000000000007941 */ /* 0x000fea0003800200 */
.L_x_3:
[----:B------:R-:W-:Y:S01]  /*02d0*/  ISETP.NE.AND P0, PT, R13, R4, PT ;  /* 0x000000040d00720c */ /* 0x000fe20003f05270 */
[----:B------:R-:W-:Y:S04]  /*02e0*/  BSSY.RECONVERGENT B0, `(.L_x_5) ;  /* 0x000000c000007945 */ /* 0x000fe80003800200 */
[----:B------:R-:W-:Y:S08]  /*02f0*/  BSSY.RELIABLE B1, `(.L_x_6) ;  /* 0x0000007000017945 */ /* 0x000ff00003800100 */
[----:B------:R-:W-:Y:S05]  /*0300*/  @!P0 BRA `(.L_x_7) ;  /* 0x0000000000148947 */ /* 0x000fea0003800000 */
[----:B------:R-:W-:-:S06]  /*0310*/  IMAD.WIDE.U32 R8, R13, 0x4, R10 ;  /* 0x000000040d087825 */ /* 0x000fcc00078e000a */
[----:B------:R-:W2:Y:S02]  /*0320*/  LDG.E R8, desc[UR6][R8.64] ;  /* 0x0000000608087981 */ /* 0x000ea4000c1e1900 */
[----:B--2---:R-:W-:-:S13]  /*0330*/  ISETP.NE.AND P0, PT, R8, R17, PT ;  /* 0x000000110800720c */ /* 0x004fda0003f05270 */
[----:B------:R-:W-:Y:S05]  /*0340*/  @!P0 BREAK.RELIABLE B1 ;  /* 0x0000000000018942 */ /* 0x000fea0003800100 */
[----:B------:R-:W-:Y:S05]  /*0350*/  @!P0 BRA `(.L_x_8) ;  /* 0x0000000000108947 */ /* 0x000fea0003800000 */
.L_x_7:
[----:B------:R-:W-:Y:S05]  /*0360*/  BSYNC.RELIABLE B1 ;  /* 0x0000000000017941 */ /* 0x000fea0003800100 */
.L_x_6:
[----:B------:R-:W-:-:S05]  /*0370*/  IMAD.MOV.U32 R9, RZ, RZ, -0x1 ;  /* 0xffffffffff097424 */ /* 0x000fca00078e00ff */
[----:B------:R1:W-:Y:S04]  /*0380*/  STG.E desc[UR6][R6.64], R9 ;  /* 0x0000000906007986 */ /* 0x0003e8000c101906 */
[----:B------:R1:W5:Y:S02]  /*0390*/  LDG.E R0, desc[UR6][R2.64] ;  /* 0x0000000602007981 */ /* 0x000364000c1e1900 */
.L_x_8:
[----:B------:R-:W-:Y:S05]  /*03a0*/  BSYNC.RECONVERGENT B0 ;  /* 0x0000000000007941 */ /* 0x000fea0003800200 */
.L_x_5:
[----:B------:R-:W-:-:S05]  /*03b0*/  VIADD R5, R5, UR4 ;  /* 0x0000000405057c36 */ /* 0x000fca0008000000 */
[----:B-----5:R-:W-:-:S13]  /*03c0*/  ISETP.GE.U32.AND P0, PT, R5, R0, PT ;  /* 0x000000000500720c */ /* 0x020fda0003f06070 */
[----:B------:R-:W-:Y:S05]  /*03d0*/  @!P0 BRA `(.L_x_9) ;  /* 0xfffffffc00708947 */ /* 0x000fea000383ffff */
[----:B------:R-:W-:Y:S05]  /*03e0*/  EXIT ;  /* 0x000000000000794d */ /* 0x000fea0003800000 */
.L_x_2:
[----:B------:R-:W0:Y:S01]  /*03f0*/  LDC.64 R10, c[0x0][0x388] ;  /* 0x0000e200ff0a7b82 */ /* 0x000e220000000a00 */
[----:B------:R-:W-:-:S11]  /*0400*/  UISETP.NE.AND UP0, UPT, UR5, URZ, UPT ;  /* 0x000000ff0500728c */ /* 0x000fd6000bf05270 */
.L_x_13:
[----:B------:R-:W-:Y:S01]  /*0410*/  BSSY.RECONVERGENT B0, `(.L_x_10) ;  /* 0x000000b000007945 */ /* 0x000fe20003800200 */
[----:B0-----:R-:W-:-:S03]  /*0420*/  IMAD.WIDE.U32 R8, R5, 0x4, R10 ;  /* 0x0000000405087825 */ /* 0x001fc600078e000a */
[----:B------:R-:W-:Y:S05]  /*0430*/  BRA.U !UP0, `(.L_x_11) ;  /* 0x0000000108147547 */ /* 0x000fea000b800000 */
[----:B------:R-:W0:Y:S01]  /*0440*/  LDC.64 R6, c[0x0][0x398] ;  /* 0x0000e600ff067b82 */ /* 0x000e220000000a00 */
[----:B------:R-:W2:Y:S04]  /*0450*/  LDG.E R4, desc[UR6][R8.64] ;  /* 0x0000000608047981 */ /* 0x000ea8000c1e1900 */
[----:B0-----:R-:W2:Y:S02]  /*0460*/  LDG.E R7, desc[UR6][R6.64] ;  /* 0x0000000606077981 */ /* 0x001ea4000c1e1900 */
[----:B--2---:R-:W-:-:S13]  /*0470*/  ISETP.NE.AND P0, PT, R7, R4, PT ;  /* 0x000000040700720c */ /* 0x004fda0003f05270 */
[----:B------:R-:W-:Y:S05]  /*0480*/  @!P0 BRA `(.L_x_12) ;  /* 0x00000000000c8947 */ /* 0x000fea0003800000 */
.L_x_11:
[----:B------:R-:W-:-:S05]  /*0490*/  IMAD.MOV.U32 R7, RZ, RZ, -0x1 ;  /* 0xffffffffff077424 */ /* 0x000fca00078e00ff */
[----:B------:R0:W-:Y:S04]  /*04a0*/  STG.E desc[UR6][R8.64], R7 ;  /* 0x0000000708007986 */ /* 0x0001e8000c101906 */
[----:B------:R0:W5:Y:S02]  /*04b0*/  LDG.E R0, desc[UR6][R2.64] ;  /* 0x0000000602007981 */ /* 0x000164000c1e1900 */
.L_x_12:
[----:B------:R-:W-:Y:S05]  /*04c0*/  BSYNC.RECONVERGENT B0 ;  /* 0x0000000000007941 */ /* 0x000fea0003800200 */
.L_x_10:
[----:B------:R-:W-:-:S05]  /*04d0*/  VIADD R5, R5, UR4 ;  /* 0x0000000405057c36 */ /* 0x000fca0008000000 */
[----:B-----5:R-:W-:-:S13]  /*04e0*/  ISETP.GE.U32.AND P0, PT, R5, R0, PT ;  /* 0x000000000500720c */ /* 0x020fda0003f06070 */
[----:B------:R-:W-:Y:S05]  /*04f0*/  @!P0 BRA `(.L_x_13) ;  /* 0xfffffffc00c48947 */ /* 0x000fea000383ffff */
[----:B------:R-:W-:Y:S05]  /*0500*/  EXIT ;  /* 0x000000000000794d */ /* 0x000fea0003800000 */
.L_x_1:
[----:B------:R-:W0:Y:S02]  /*0510*/  LDCU UR5, c[0x0][0x3a0] ;  /* 0x00007400ff0577ac */ /* 0x000e240008000800 */
[----:B0-----:R-:W-:-:S09]  /*0520*/  UISETP.GE.U32.AND UP0, UPT, UR5, 0x2, UPT ;  /* 0x000000020500788c */ /* 0x001fd2000bf06070 */
[----:B------:R-:W-:Y:S05]  /*0530*/  BRA.U !UP0, `(.L_x_14) ;  /* 0x0000000108947547 */ /* 0x000fea000b800000 */
.L_x_21:
        /* <DEDUP_REMOVED lines=8> */
.L_x_16:
        /* <DEDUP_REMOVED lines=11> */
.L_x_15:
        /* <DEDUP_REMOVED lines=9> */
.L_x_19:
[----:B------:R-:W-:Y:S05]  /*0700*/  BSYNC.RELIABLE B1 ;  /* 0x0000000000017941 */ /* 0x000fea0003800100 */
.L_x_18:
[----:B------:R-:W-:-:S05]  /*0710*/  IMAD.MOV.U32 R9, RZ, RZ, -0x1 ;  /* 0xffffffffff097424 */ /* 0x000fca00078e00ff */
[----:B------:R1:W-:Y:S04]  /*0720*/  STG.E desc[UR6][R6.64], R9 ;  /* 0x0000000906007986 */ /* 0x0003e8000c101906 */
[----:B------:R1:W5:Y:S02]  /*0730*/  LDG.E R0, desc[UR6][R2.64] ;  /* 0x0000000602007981 */ /* 0x000364000c1e1900 */
.L_x_20:
[----:B------:R-:W-:Y:S05]  /*0740*/  BSYNC.RECONVERGENT B0 ;  /* 0x0000000000007941 */ /* 0x000fea0003800200 */
.L_x_17:
[----:B------:R-:W-:-:S05]  /*0750*/  VIADD R5, R5, UR4 ;  /* 0x0000000405057c36 */ /* 0x000fca0008000000 */
[----:B-----5:R-:W-:-:S13]  /*0760*/  ISETP.GE.U32.AND P0, PT, R5, R0, PT ;  /* 0x000000000500720c */ /* 0x020fda0003f06070 */
[----:B------:R-:W-:Y:S05]  /*0770*/  @!P0 BRA `(.L_x_21) ;  /* 0xfffffffc00708947 */ /* 0x000fea000383ffff */
[----:B------:R-:W-:Y:S05]  /*0780*/  EXIT ;  /* 0x000000000000794d */ /* 0x000fea0003800000 */
.L_x_14:
[----:B------:R-:W0:Y:S01]  /*0790*/  LDC.64 R8, c[0x0][0x388] ;  /* 0x0000e200ff087b82 */ /* 0x000e220000000a00 */
[----:B------:R-:W-:-:S11]  /*07a0*/  UISETP.NE.AND UP0, UPT, UR5, URZ, UPT ;  /* 0x000000ff0500728c */ /* 0x000fd6000bf05270 */
.L_x_25:
        /* <DEDUP_REMOVED lines=8> */
.L_x_23:
[----:B------:R-:W-:-:S05]  /*0830*/  IMAD.MOV.U32 R11, RZ, RZ, -0x1 ;  /* 0xffffffffff0b7424 */ /* 0x000fca00078e00ff */
[----:B------:R0:W-:Y:S04]  /*0840*/  STG.E desc[UR6][R6.64], R11 ;  /* 0x0000000b06007986 */ /* 0x0001e8000c101906 */
[----:B------:R0:W5:Y:S02]  /*0850*/  LDG.E R0, desc[UR6][R2.64] ;  /* 0x0000000602007981 */ /* 0x000164000c1e1900 */
.L_x_24:
[----:B------:R-:W-:Y:S05]  /*0860*/  BSYNC.RECONVERGENT B0 ;  /* 0x0000000000007941 */ /* 0x000fea0003800200 */
.L_x_22:
[----:B------:R-:W-:-:S05]  /*0870*/  VIADD R5, R5, UR4 ;  /* 0x0000000405057c36 */ /* 0x000fca0008000000 */
[----:B-----5:R-:W-:-:S13]  /*0880*/  ISETP.GE.U32.AND P0, PT, R5, R0, PT ;  /* 0x000000000500720c */ /* 0x020fda0003f06070 */
[----:B------:R-:W-:Y:S05]  /*0890*/  @!P0 BRA `(.L_x_25) ;  /* 0xfffffffc00c48947 */ /* 0x000fea000383ffff */
[----:B------:R-:W-:Y:S05]  /*08a0*/  EXIT ;  /* 0x000000000000794d */ /* 0x000fea0003800000 */
.L_x_0:
[----:B------:R-:W-:-:S13]  /*08b0*/  ISETP.GE.U32.AND P0, PT, R7, 0x2, PT ;  /* 0x000000020700780c */ /* 0x000fda0003f06070 */
[----:B------:R-:W-:Y:S05]  /*08c0*/  @!P0 BRA `(.L_x_26) ;  /* 0x0000000800f08947 */ /* 0x000fea0003800000 */
[----:B------:R-:W0:Y:S02]  /*08d0*/  LDCU UR5, c[0x0][0x3a0] ;  /* 0x00007400ff0577ac */ /* 0x000e240008000800 */
[----:B0-----:R-:W-:-:S09]  /*08e0*/  UISETP.GE.U32.AND UP0, UPT, UR5, 0x2, UPT ;  /* 0x000000020500788c */ /* 0x001fd2000bf06070 */
[----:B------:R-:W-:Y:S05]  /*08f0*/  BRA.U !UP0, `(.L_x_27) ;  /* 0x0000000508907547 */ /* 0x000fea000b800000 */
.L_x_43:
        /* <DEDUP_REMOVED lines=8> */
.L_x_29:
[----:B------:R-:W-:-:S05]  /*0980*/  IMAD.IADD R9, R14, 0x1, R8 ;  /* 0x000000010e097824 */ /* 0x000fca00078e0208 */
[----:B------:R-:W-:-:S05]  /*0990*/  SHF.R.U32.HI R9, RZ, 0x1, R9 ;  /* 0x00000001ff097819 */ /* 0x000fca0000011609 */
[----:B------:R-:W-:-:S06]  /*09a0*/  IMAD.WIDE.U32 R10, R9, 0x4, R12 ;  /* 0x00000004090a7825 */ /* 0x000fcc00078e000c */
[----:B------:R-:W2:Y:S02]  /*09b0*/  LDG.E R10, desc[UR6][R10.64] ;  /* 0x000000060a0a7981 */ /* 0x000ea4000c1e1900 */
[----:B--2---:R-:W-:-:S04]  /*09c0*/  ISETP.GT.U32.AND P0, PT, R10, R5, PT ;  /* 0x000000050a00720c */ /* 0x004fc80003f04070 */
[----:B------:R-:W-:Y:S02]  /*09d0*/  SEL R8, R8, R9, P0 ;  /* 0x0000000908087207 */ /* 0x000fe40000000000 */
[----:B------:R-:W-:-:S03]  /*09e0*/  SEL R14, R9, R14, P0 ;  /* 0x0000000e090e7207 */ /* 0x000fc60000000000 */
[----:B------:R-:W-:-:S05]  /*09f0*/  VIADD R9, R8, 0x1 ;  /* 0x0000000108097836 */ /* 0x000fca0000000000 */
[----:B------:R-:W-:-:S13]  /*0a00*/  ISETP.GE.U32.AND P0, PT, R9, R14, PT ;  /* 0x0000000e0900720c */ /* 0x000fda0003f06070 */
[----:B------:R-:W-:Y:S05]  /*0a10*/  @!P0 BRA `(.L_x_29) ;  /* 0xfffffffc00d88947 */ /* 0x000fea000383ffff */
[----:B------:R-:W-:Y:S05]  /*0a20*/  BSYNC.RECONVERGENT B0 ;  /* 0x0000000000007941 */ /* 0x000fea0003800200 */
.L_x_28:
[----:B------:R-:W-:Y:S01]  /*0a30*/  BSSY.RECONVERGENT B0, `(.L_x_30) ;  /* 0x0000027000007945 */ /* 0x000fe20003800200 */
[----:B------:R-:W-:-:S07]  /*0a40*/  IMAD.MOV.U32 R10, RZ, RZ, 0x1 ;  /* 0x00000001ff0a7424 */ /* 0x000fce00078e00ff */
.L_x_35:
[----:B------:R-:W1:Y:S01]  /*0a50*/  LDC.64 R16, c[0x0][0x380] ;  /* 0x0000e000ff107b82 */ /* 0x000e620000000a00 */
[----:B------:R-:W2:Y:S07]  /*0a60*/  LDCU UR5, c[0x0][0x394] ;  /* 0x00007280ff0577ac */ /* 0x000eae0008000800 */
[----:B------:R-:W3:Y:S01]  /*0a70*/  LDC.64 R12, c[0x0][0x388] ;  /* 0x0000e200ff0c7b82 */ /* 0x000ee20000000a00 */
[C---:B--2---:R-:W-:Y:S02]  /*0a80*/  IMAD R15, R10.reuse, UR5, R8 ;  /* 0x000000050a0f7c24 */ /* 0x044fe4000f8e0208 */
[----:B------:R-:W-:-:S02]  /*0a90*/  IMAD R11, R10, UR5, R9 ;  /* 0x000000050a0b7c24 */ /* 0x000fc4000f8e0209 */
[----:B-1----:R-:W-:-:S04]  /*0aa0*/  IMAD.WIDE.U32 R14, R15, 0x4, R16 ;  /* 0x000000040f0e7825 */ /* 0x002fc800078e0010 */
[----:B------:R-:W-:Y:S01]  /*0ab0*/  IMAD.WIDE.U32 R16, R11, 0x4, R16 ;  /* 0x000000040b107825 */ /* 0x000fe200078e0010 */
[----:B------:R-:W2:Y:S05]  /*0ac0*/  LDG.E R19, desc[UR6][R14.64] ;  /* 0x000000060e137981 */ /* 0x000eaa000c1e1900 */
[----:B------:R-:W4:Y:S01]  /*0ad0*/  LDG.E R16, desc[UR6][R16.64] ;  /* 0x0000000610107981 */ /* 0x000f22000c1e1900 */
[----:B------:R-:W-:Y:S01]  /*0ae0*/  BSSY.RECONVERGENT B1, `(.L_x_31) ;  /* 0x000000f000017945 */ /* 0x000fe20003800200 */
[----:B------:R-:W-:Y:S01]  /*0af0*/  PLOP3.LUT P0, PT, PT, PT, PT, 0x8, 0x80 ;  /* 0x000000000080781c */ /* 0x000fe20003f0e170 */
[----:B--2---:R-:W-:-:S05]  /*0b00*/  VIADD R11, R19, 0x1 ;  /* 0x00000001130b7836 */ /* 0x004fca0000000000 */
[----:B----4-:R-:W-:-:S13]  /*0b10*/  ISETP.GE.U32.AND P1, PT, R11, R16, PT ;  /* 0x000000100b00720c */ /* 0x010fda0003f26070 */
[----:B---3--:R-:W-:Y:S05]  /*0b20*/  @P1 BRA `(.L_x_32) ;  /* 0x0000000000281947 */ /* 0x008fea0003800000 */
.L_x_33:
        /* <DEDUP_REMOVED lines=10> */
.L_x_32:
[----:B------:R-:W-:Y:S05]  /*0bd0*/  BSYNC.RECONVERGENT B1 ;  /* 0x0000000000017941 */ /* 0x000fea0003800200 */
.L_x_31:
[----:B------:R-:W-:-:S13]  /*0be0*/  ISETP.NE.AND P1, PT, R19, R16, PT ;  /* 0x000000101300720c */ /* 0x000fda0003f25270 */
[----:B------:R-:W-:Y:S05]  /*0bf0*/  @!P1 BRA `(.L_x_34) ;  /* 0x0000000000289947 */ /* 0x000fea0003800000 */
[----:B------:R-:W1:Y:S02]  /*0c00*/  LDC.64 R12, c[0x0][0x388] ;  /* 0x0000e200ff0c7b82 */ /* 0x000e640000000a00 */
[----:B-1----:R-:W-:-:S06]  /*0c10*/  IMAD.WIDE.U32 R12, R19, 0x4, R12 ;  /* 0x00000004130c7825 */ /* 0x002fcc00078e000c */
[----:B------:R-:W2:Y:S02]  /*0c20*/  LDG.E R13, desc[UR6][R12.64] ;  /* 0x000000060c0d7981 */ /* 0x000ea4000c1e1900 */
[----:B--2--5:R-:W-:-:S13]  /*0c30*/  ISETP.NE.AND P1, PT, R13, R4, PT ;  /* 0x000000040d00720c */ /* 0x024fda0003f25270 */
[----:B------:R-:W-:Y:S05]  /*0c40*/  @P1 BRA `(.L_x_34) ;  /* 0x0000000000141947 */ /* 0x000fea0003800000 */
[----:B------:R-:W1:Y:S01]  /*0c50*/  LDCU UR5, c[0x0][0x390] ;  /* 0x00007200ff0577ac */ /* 0x000e620008000800 */
[----:B------:R-:W-:-:S05]  /*0c60*/  VIADD R10, R10, 0x1 ;  /* 0x000000010a0a7836 */ /* 0x000fca0000000000 */
[----:B-1----:R-:W-:-:S13]  /*0c70*/  ISETP.NE.AND P0, PT, R10, UR5, PT ;  /* 0x000000050a007c0c */ /* 0x002fda000bf05270 */
[----:B------:R-:W-:Y:S05]  /*0c80*/  @P0 BRA `(.L_x_35) ;  /* 0xfffffffc00700947 */ /* 0x000fea000383ffff */
[----:B------:R-:W-:-:S13]  /*0c90*/  PLOP3.LUT P0, PT, PT, PT, PT, 0x80, 0x8 ;  /* 0x000000000008781c */ /* 0x000fda0003f0f070 */
.L_x_34:
[----:B------:R-:W-:Y:S05]  /*0ca0*/  BSYNC.RECONVERGENT B0 ;  /* 0x0000000000007941 */ /* 0x000fea0003800200 */
.L_x_30:
[----:B------:R-:W1:Y:S01]  /*0cb0*/  LDCU.64 UR8, c[0x0][0x398] ;  /* 0x00007300ff0877ac */ /* 0x000e620008000a00 */
[----:B------:R-:W-:Y:S04]  /*0cc0*/  BSSY.RECONVERGENT B0, `(.L_x_36) ;  /* 0x0000023000007945 */ /* 0x000fe80003800200 */
[----:B------:R-:W-:Y:S01]  /*0cd0*/  BSSY.RELIABLE B1, `(.L_x_37) ;  /* 0x000001e000017945 */ /* 0x000fe20003800100 */
[----:B-1----:R-:W-:-:S04]  /*0ce0*/  ISETP.EQ.U32.AND P1, PT, RZ, UR8, PT ;  /* 0x00000008ff007c0c */ /* 0x002fc8000bf22070 */
[----:B------:R-:W-:-:S13]  /*0cf0*/  ISETP.EQ.OR.EX P1, PT, RZ, UR9, !P0, P1 ;  /* 0x00000009ff007c0c */ /* 0x000fda000c722710 */
[----:B------:R-:W-:Y:S05]  /*0d00*/  @P1 BRA `(.L_x_38) ;  /* 0x0000000000601947 */ /* 0x000fea0003800000 */
[----:B------:R-:W1:Y:S01]  /*0d10*/  LDC.64 R10, c[0x0][0x398] ;  /* 0x0000e600ff0a7b82 */ /* 0x000e620000000a00 */
[----:B------:R-:W2:Y:S01]  /*0d20*/  LDCU UR5, c[0x0][0x3a0] ;  /* 0x00007400ff0577ac */ /* 0x000ea20008000800 */
[----:B------:R-:W-:Y:S01]  /*0d30*/  BSSY.RECONVERGENT B2, `(.L_x_39) ;  /* 0x000000d000027945 */ /* 0x000fe20003800200 */
[----:B------:R-:W-:Y:S02]  /*0d40*/  IMAD.MOV.U32 R13, RZ, RZ, RZ ;  /* 0x000000ffff0d7224 */ /* 0x000fe400078e00ff */
[----:B--2---:R-:W-:-:S07]  /*0d50*/  IMAD.U32 R12, RZ, RZ, UR5 ;  /* 0x00000005ff0c7e24 */ /* 0x004fce000f8e00ff */
.L_x_40:
[----:B------:R-:W-:-:S05]  /*0d60*/  IMAD.IADD R8, R12, 0x1, R13 ;  /* 0x000000010c087824 */ /* 0x000fca00078e020d */
[----:B------:R-:W-:-:S05]  /*0d70*/  SHF.R.U32.HI R15, RZ, 0x1, R8 ;  /* 0x00000001ff0f7819 */ /* 0x000fca0000011608 */
[----:B-1----:R-:W-:-:S06]  /*0d80*/  IMAD.WIDE.U32 R8, R15, 0x4, R10 ;  /* 0x000000040f087825 */ /* 0x002fcc00078e000a */
        /* <DEDUP_REMOVED lines=8> */
.L_x_39:
[----:B------:R-:W-:-:S13]  /*0e10*/  ISETP.NE.AND P0, PT, R13, R12, PT ;  /* 0x0000000c0d00720c */ /* 0x000fda0003f05270 */
[----:B------:R-:W-:Y:S05]  /*0e20*/  @!P0 BRA `(.L_x_41) ;  /* 0x0000000000208947 */ /* 0x000fea0003800000 */
[----:B------:R-:W-:-:S06]  /*0e30*/  IMAD.WIDE.U32 R8, R13, 0x4, R10 ;  /* 0x000000040d087825 */ /* 0x000fcc00078e000a */
[----:B------:R-:W2:Y:S02]  /*0e40*/  LDG.E R9, desc[UR6][R8.64] ;  /* 0x0000000608097981 */ /* 0x000ea4000c1e1900 */
[----:B--2---:R-:W-:-:S13]  /*0e50*/  ISETP.NE.AND P0, PT, R9, R4, PT ;  /* 0x000000040900720c */ /* 0x004fda0003f05270 */
[----:B------:R-:W-:Y:S05]  /*0e60*/  @!P0 BREAK.RELIABLE B1 ;  /* 0x0000000000018942 */ /* 0x000fea0003800100 */
[----:B------:R-:W-:Y:S05]  /*0e70*/  @!P0 BRA `(.L_x_42) ;  /* 0x00000000001c8947 */ /* 0x000fea0003800000 */
[----:B------:R-:W-:Y:S05]  /*0e80*/  BRA `(.L_x_41) ;  /* 0x0000000000087947 */ /* 0x000fea0003800000 */
.L_x_38:
[----:B------:R-:W-:Y:S05]  /*0e90*/  @P0 BREAK.RELIABLE B1 ;  /* 0x0000000000010942 */ /* 0x000fea0003800100 */
[----:B------:R-:W-:Y:S05]  /*0ea0*/  @P0 BRA `(.L_x_42) ;  /* 0x0000000000100947 */ /* 0x000fea0003800000 */
.L_x_41:
[----:B------:R-:W-:Y:S05]  /*0eb0*/  BSYNC.RELIABLE B1 ;  /* 0x0000000000017941 */ /* 0x000fea0003800100 */
.L_x_37:
[----:B------:R-:W-:-:S05]  /*0ec0*/  IMAD.MOV.U32 R9, RZ, RZ, -0x1 ;  /* 0xffffffffff097424 */ /* 0x000fca00078e00ff */
[----:B------:R1:W-:Y:S04]  /*0ed0*/  STG.E desc[UR6][R6.64], R9 ;  /* 0x0000000906007986 */ /* 0x0003e8000c101906 */
[----:B------:R1:W5:Y:S02]  /*0ee0*/  LDG.E R0, desc[UR6][R2.64] ;  /* 0x0000000602007981 */ /* 0x000364000c1e1900 */
.L_x_42:
[----:B------:R-:W-:Y:S05]  /*0ef0*/  BSYNC.RECONVERGENT B0 ;  /* 0x0000000000007941 */ /* 0x000fea0003800200 */
.L_x_36:
[----:B------:R-:W-:-:S05]  /*0f00*/  VIADD R5, R5, UR4 ;  /* 0x0000000405057c36 */ /* 0x000fca0008000000 */
[----:B-----5:R-:W-:-:S13]  /*0f10*/  ISETP.GE.U32.AND P0, PT, R5, R0, PT ;  /* 0x000000000500720c */ /* 0x020fda0003f06070 */
[----:B------:R-:W-:Y:S05]  /*0f20*/  @!P0 BRA `(.L_x_43) ;  /* 0xfffffff800748947 */ /* 0x000fea000383ffff */
[----:B------:R-:W-:Y:S05]  /*0f30*/  EXIT ;  /* 0x000000000000794d */ /* 0x000fea0003800000 */
.L_x_27:
        /* <DEDUP_REMOVED lines=8> */
.L_x_45:
        /* <DEDUP_REMOVED lines=11> */
.L_x_44:
[----:B------:R-:W-:Y:S01]  /*1070*/  BSSY.RECONVERGENT B0, `(.L_x_46) ;  /* 0x0000027000007945 */ /* 0x000fe20003800200 */
[----:B------:R-:W-:-:S07]  /*1080*/  IMAD.MOV.U32 R10, RZ, RZ, 0x1 ;  /* 0x00000001ff0a7424 */ /* 0x000fce00078e00ff */
.L_x_51:
        /* <DEDUP_REMOVED lines=14> */
.L_x_49:
        /* <DEDUP_REMOVED lines=10> */
.L_x_48:
[----:B------:R-:W-:Y:S05]  /*1210*/  BSYNC.RECONVERGENT B1 ;  /* 0x0000000000017941 */ /* 0x000fea0003800200 */
.L_x_47:
        /* <DEDUP_REMOVED lines=12> */
.L_x_50:
[----:B------:R-:W-:Y:S05]  /*12e0*/  BSYNC.RECONVERGENT B0 ;  /* 0x0000000000007941 */ /* 0x000fea0003800200 */
.L_x_46:
[----:B------:R-:W1:Y:S01]  /*12f0*/  LDCU.64 UR8, c[0x0][0x398] ;  /* 0x00007300ff0877ac */ /* 0x000e620008000a00 */
[----:B------:R-:W-:Y:S04]  /*1300*/  BSSY.RECONVERGENT B0, `(.L_x_52) ;  /* 0x0000014000007945 */ /* 0x000fe80003800200 */
[----:B------:R-:W-:Y:S01]  /*1310*/  BSSY.RELIABLE B1, `(.L_x_53) ;  /* 0x000000f000017945 */ /* 0x000fe20003800100 */
[----:B-1----:R-:W-:-:S04]  /*1320*/  ISETP.NE.U32.AND P1, PT, RZ, UR8, PT ;  /* 0x00000008ff007c0c */ /* 0x002fc8000bf25070 */
[----:B------:R-:W-:-:S13]  /*1330*/  ISETP.NE.AND.EX P1, PT, RZ, UR9, PT, P1 ;  /* 0x00000009ff007c0c */ /* 0x000fda000bf25310 */
[----:B------:R-:W-:Y:S05]  /*1340*/  @P0 BRA P1, `(.L_x_54) ;  /* 0x00000000000c0947 */ /* 0x000fea0000800000 */
[----:B------:R-:W-:Y:S05]  /*1350*/  @P0 BREAK.RELIABLE B1 ;  /* 0x0000000000010942 */ /* 0x000fea0003800100 */
[----:B------:R-:W-:Y:S05]  /*1360*/  @P0 BRA `(.L_x_55) ;  /* 0x0000000000340947 */ /* 0x000fea0003800000 */
[----:B------:R-:W-:Y:S05]  /*1370*/  BRA `(.L_x_56) ;  /* 0x0000000000207947 */ /* 0x000fea0003800000 */
.L_x_54:
[----:B------:R-:W1:Y:S02]  /*1380*/  LDCU UR5, c[0x0][0x3a0] ;  /* 0x00007400ff0577ac */ /* 0x000e640008000800 */
[----:B-1----:R-:W-:-:S09]  /*1390*/  UISETP.NE.AND UP0, UPT, UR5, URZ, UPT ;  /* 0x000000ff0500728c */ /* 0x002fd2000bf05270 */
[----:B------:R-:W-:Y:S05]  /*13a0*/  BRA.U !UP0, `(.L_x_56) ;  /* 0x0000000108147547 */ /* 0x000fea000b800000 */
[----:B------:R-:W1:Y:S02]  /*13b0*/  LDC.64 R8, c[0x0][0x398] ;  /* 0x0000e600ff087b82 */ /* 0x000e640000000a00 */
[----:B-1----:R-:W2:Y:S02]  /*13c0*/  LDG.E R9, desc[UR6][R8.64] ;  /* 0x0000000608097981 */ /* 0x002ea4000c1e1900 */
[----:B--2--5:R-:W-:-:S13]  /*13d0*/  ISETP.NE.AND P0, PT, R9, R4, PT ;  /* 0x000000040900720c */ /* 0x024fda0003f05270 */
[----:B------:R-:W-:Y:S05]  /*13e0*/  @!P0 BREAK.RELIABLE B1 ;  /* 0x0000000000018942 */ /* 0x000fea0003800100 */
[----:B------:R-:W-:Y:S05]  /*13f0*/  @!P0 BRA `(.L_x_55) ;  /* 0x0000000000108947 */ /* 0x000fea0003800000 */
.L_x_56:
[----:B------:R-:W-:Y:S05]  /*1400*/  BSYNC.RELIABLE B1 ;  /* 0x0000000000017941 */ /* 0x000fea0003800100 */
.L_x_53:
[----:B------:R-:W-:-:S05]  /*1410*/  IMAD.MOV.U32 R9, RZ, RZ, -0x1 ;  /* 0xffffffffff097424 */ /* 0x000fca00078e00ff */
[----:B------:R1:W-:Y:S04]  /*1420*/  STG.E desc[UR6][R6.64], R9 ;  /* 0x0000000906007986 */ /* 0x0003e8000c101906 */
[----:B------:R1:W5:Y:S02]  /*1430*/  LDG.E R0, desc[UR6][R2.64] ;  /* 0x0000000602007981 */ /* 0x000364000c1e1900 */
.L_x_55:
[----:B------:R-:W-:Y:S05]  /*1440*/  BSYNC.RECONVERGENT B0 ;  /* 0x0000000000007941 */ /* 0x000fea0003800200 */
.L_x_52:
[----:B------:R-:W-:-:S05]  /*1450*/  VIADD R5, R5, UR4 ;  /* 0x0000000405057c36 */ /* 0x000fca0008000000 */
[----:B-----5:R-:W-:-:S13]  /*1460*/  ISETP.GE.U32.AND P0, PT, R5, R0, PT ;  /* 0x000000000500720c */ /* 0x020fda0003f06070 */
[----:B------:R-:W-:Y:S05]  /*1470*/  @!P0 BRA `(.L_x_27) ;  /* 0xfffffff800b08947 */ /* 0x000fea000383ffff */
[----:B------:R-:W-:Y:S05]  /*1480*/  EXIT ;  /* 0x000000000000794d */ /* 0x000fea0003800000 */
.L_x_26:
[----:B------:R-:W0:Y:S02]  /*1490*/  LDCU UR5, c[0x0][0x3a0] ;  /* 0x00007400ff0577ac */ /* 0x000e240008000800 */
[----:B0-----:R-:W-:-:S09]  /*14a0*/  UISETP.GE.U32.AND UP0, UPT, UR5, 0x2, UPT ;  /* 0x000000020500788c */ /* 0x001fd2000bf06070 */
[----:B------:R-:W-:Y:S05]  /*14b0*/  BRA.U !UP0, `(.L_x_57) ;  /* 0x0000000508507547 */ /* 0x000fea000b800000 */
.L_x_71:
[----:B01----:R-:W0:Y:S02]  /*14c0*/  LDC.64 R6, c[0x0][0x388] ;  /* 0x0000e200ff067b82 */ /* 0x003e240000000a00 */
[----:B0-----:R-:W-:-:S05]  /*14d0*/  IMAD.WIDE.U32 R6, R5, 0x4, R6 ;  /* 0x0000000405067825 */ /* 0x001fca00078e0006 */
[----:B------:R0:W5:Y:S01]  /*14e0*/  LDG.E R4, desc[UR6][R6.64] ;  /* 0x0000000606047981 */ /* 0x000162000c1e1900 */
[----:B------:R-:W-:Y:S01]  /*14f0*/  BSSY.RECONVERGENT B0, `(.L_x_58) ;  /* 0x0000027000007945 */ /* 0x000fe20003800200 */
[----:B------:R-:W-:-:S07]  /*1500*/  IMAD.MOV.U32 R8, RZ, RZ, 0x1 ;  /* 0x00000001ff087424 */ /* 0x000fce00078e00ff */
.L_x_63:
[----:B------:R-:W1:Y:S01]  /*1510*/  LDC.64 R12, c[0x0][0x380] ;  /* 0x0000e000ff0c7b82 */ /* 0x000e620000000a00 */
[----:B------:R-:W2:Y:S07]  /*1520*/  LDCU UR5, c[0x0][0x394] ;  /* 0x00007280ff0577ac */ /* 0x000eae0008000800 */
[----:B------:R-:W3:Y:S01]  /*1530*/  LDC.64 R14, c[0x0][0x388] ;  /* 0x0000e200ff0e7b82 */ /* 0x000ee20000000a00 */
[----:B--2---:R-:W-:-:S04]  /*1540*/  IMAD R11, R8, UR5, RZ ;  /* 0x00000005080b7c24 */ /* 0x004fc8000f8e02ff */
[C---:B------:R-:W-:Y:S02]  /*1550*/  VIADD R9, R11.reuse, 0x1 ;  /* 0x000000010b097836 */ /* 0x040fe40000000000 */
        /* <DEDUP_REMOVED lines=9> */
.L_x_61:
        /* <DEDUP_REMOVED lines=10> */
.L_x_60:
[----:B------:R-:W-:Y:S05]  /*1690*/  BSYNC.RECONVERGENT B1 ;  /* 0x0000000000017941 */ /* 0x000fea0003800200 */
.L_x_59:
        /* <DEDUP_REMOVED lines=12> */
.L_x_62:
[----:B------:R-:W-:Y:S05]  /*1760*/  BSYNC.RECONVERGENT B0 ;  /* 0x0000000000007941 */ /* 0x000fea0003800200 */
.L_x_58:
        /* <DEDUP_REMOVED lines=11> */
.L_x_68:
        /* <DEDUP_REMOVED lines=11> */
.L_x_67:
        /* <DEDUP_REMOVED lines=8> */
.L_x_66:
[----:B------:R-:W-:Y:S05]  /*1950*/  @P0 BREAK.RELIABLE B1 ;  /* 0x0000000000010942 */ /* 0x000fea0003800100 */
[----:B------:R-:W-:Y:S05]  /*1960*/  @P0 BRA `(.L_x_70) ;  /* 0x0000000000100947 */ /* 0x000fea0003800000 */
.L_x_69:
[----:B------:R-:W-:Y:S05]  /*1970*/  BSYNC.RELIABLE B1 ;  /* 0x0000000000017941 */ /* 0x000fea0003800100 */
.L_x_65:
[----:B------:R-:W-:-:S05]  /*1980*/  IMAD.MOV.U32 R9, RZ, RZ, -0x1 ;  /* 0xffffffffff097424 */ /* 0x000fca00078e00ff */
[----:B------:R1:W-:Y:S04]  /*1990*/  STG.E desc[UR6][R6.64], R9 ;  /* 0x0000000906007986 */ /* 0x0003e8000c101906 */
[----:B------:R1:W5:Y:S02]  /*19a0*/  LDG.E R0, desc[UR6][R2.64] ;  /* 0x0000000602007981 */ /* 0x000364000c1e1900 */
.L_x_70:
[----:B------:R-:W-:Y:S05]  /*19b0*/  BSYNC.RECONVERGENT B0 ;  /* 0x0000000000007941 */ /* 0x000fea0003800200 */
.L_x_64:
[----:B------:R-:W-:-:S05]  /*19c0*/  VIADD R5, R5, UR4 ;  /* 0x0000000405057c36 */ /* 0x000fca0008000000 */
[----:B-----5:R-:W-:-:S13]  /*19d0*/  ISETP.GE.U32.AND P0, PT, R5, R0, PT ;  /* 0x000000000500720c */ /* 0x020fda0003f06070 */
[----:B------:R-:W-:Y:S05]  /*19e0*/  @!P0 BRA `(.L_x_71) ;  /* 0xfffffff800b48947 */ /* 0x000fea000383ffff */
[----:B------:R-:W-:Y:S05]  /*19f0*/  EXIT ;  /* 0x000000000000794d */ /* 0x000fea0003800000 */
.L_x_57:
[----:B01----:R-:W0:Y:S02]  /*1a00*/  LDC.64 R6, c[0x0][0x388] ;  /* 0x0000e200ff067b82 */ /* 0x003e240000000a00 */
[----:B0-----:R-:W-:-:S05]  /*1a10*/  IMAD.WIDE.U32 R6, R5, 0x4, R6 ;  /* 0x0000000405067825 */ /* 0x001fca00078e0006 */
[----:B------:R0:W5:Y:S01]  /*1a20*/  LDG.E R4, desc[UR6][R6.64] ;  /* 0x0000000606047981 */ /* 0x000162000c1e1900 */
[----:B------:R-:W-:Y:S01]  /*1a30*/  BSSY.RECONVERGENT B0, `(.L_x_72) ;  /* 0x0000027000007945 */ /* 0x000fe20003800200 */
[----:B------:R-:W-:-:S07]  /*1a40*/  IMAD.MOV.U32 R8, RZ, RZ, 0x1 ;  /* 0x00000001ff087424 */ /* 0x000fce00078e00ff */
.L_x_77:
        /* <DEDUP_REMOVED lines=14> */
.L_x_75:
        /* <DEDUP_REMOVED lines=10> */
.L_x_74:
[----:B------:R-:W-:Y:S05]  /*1bd0*/  BSYNC.RECONVERGENT B1 ;  /* 0x0000000000017941 */ /* 0x000fea0003800200 */
.L_x_73:
        /* <DEDUP_REMOVED lines=12> */
.L_x_76:
[----:B------:R-:W-:Y:S05]  /*1ca0*/  BSYNC.RECONVERGENT B0 ;  /* 0x0000000000007941 */ /* 0x000fea0003800200 */
.L_x_72:
[----:B------:R-:W1:Y:S01]  /*1cb0*/  LDCU.64 UR8, c[0x0][0x398] ;  /* 0x00007300ff0877ac */ /* 0x000e620008000a00 */
[----:B------:R-:W-:Y:S04]  /*1cc0*/  BSSY.RECONVERGENT B0, `(.L_x_78) ;  /* 0x0000014000007945 */ /* 0x000fe80003800200 */
[----:B------:R-:W-:Y:S01]  /*1cd0*/  BSSY.RELIABLE B1, `(.L_x_79) ;  /* 0x000000f000017945 */ /* 0x000fe20003800100 */
[----:B-1----:R-:W-:-:S04]  /*1ce0*/  ISETP.EQ.U32.AND P1, PT, RZ, UR8, PT ;  /* 0x00000008ff007c0c */ /* 0x002fc8000bf22070 */
[----:B------:R-:W-:-:S13]  /*1cf0*/  ISETP.EQ.OR.EX P1, PT, RZ, UR9, !P0, P1 ;  /* 0x00000009ff007c0c */ /* 0x000fda000c722710 */
[----:B------:R-:W-:Y:S05]  /*1d00*/  @P1 BRA `(.L_x_80) ;  /* 0x0000000000241947 */ /* 0x000fea0003800000 */
        /* <DEDUP_REMOVED lines=8> */
[----:B------:R-:W-:Y:S05]  /*1d90*/  BRA `(.L_x_81) ;  /* 0x0000000000087947 */ /* 0x000fea0003800000 */
.L_x_80:
[----:B------:R-:W-:Y:S05]  /*1da0*/  @P0 BREAK.RELIABLE B1 ;  /* 0x0000000000010942 */ /* 0x000fea0003800100 */
[----:B------:R-:W-:Y:S05]  /*1db0*/  @P0 BRA `(.L_x_82) ;  /* 0x0000000000100947 */ /* 0x000fea0003800000 */
.L_x_81:
[----:B------:R-:W-:Y:S05]  /*1dc0*/  BSYNC.RELIABLE B1 ;  /* 0x0000000000017941 */ /* 0x000fea0003800100 */
.L_x_79:
[----:B------:R-:W-:-:S05]  /*1dd0*/  IMAD.MOV.U32 R9, RZ, RZ, -0x1 ;  /* 0xffffffffff097424 */ /* 0x000fca00078e00ff */
[----:B------:R1:W-:Y:S04]  /*1de0*/  STG.E desc[UR6][R6.64], R9 ;  /* 0x0000000906007986 */ /* 0x0003e8000c101906 */
[----:B------:R1:W5:Y:S02]  /*1df0*/  LDG.E R0, desc[UR6][R2.64] ;  /* 0x0000000602007981 */ /* 0x000364000c1e1900 */
.L_x_82:
[----:B------:R-:W-:Y:S05]  /*1e00*/  BSYNC.RECONVERGENT B0 ;  /* 0x0000000000007941 */ /* 0x000fea0003800200 */
.L_x_78:
[----:B------:R-:W-:-:S05]  /*1e10*/  VIADD R5, R5, UR4 ;  /* 0x0000000405057c36 */ /* 0x000fca0008000000 */
[----:B-----5:R-:W-:-:S13]  /*1e20*/  ISETP.GE.U32.AND P0, PT, R5, R0, PT ;  /* 0x000000000500720c */ /* 0x020fda0003f06070 */
[----:B------:R-:W-:Y:S05]  /*1e30*/  @!P0 BRA `(.L_x_57) ;  /* 0xfffffff800f08947 */ /* 0x000fea000383ffff */
[----:B------:R-:W-:Y:S05]  /*1e40*/  EXIT ;  /* 0x000000000000794d */ /* 0x000fea0003800000 */
.L_x_83:
[----:B------:R-:W-:-:S00]  /*1e50*/  BRA `(.L_x_83) ;  /* 0xfffffffc00fc7947 */ /* 0x000fc0000383ffff */
[----:B------:R-:W-:-:S00]  /*1e60*/  NOP ;  /* 0x0000000000007918 */ /* 0x000fc00000000000 */
        /* <DEDUP_REMOVED lines=9> */
.L_x_84:


//--------------------- .nv.shared.reserved.0     --------------------------
	.section	.nv.shared.reserved.0,"aw",@nobits
	.weak		__nv_reservedSMEM_offset_0_alias
	.size		__nv_reservedSMEM_offset_0_alias, 0, 64
	.other		__nv_reservedSMEM_offset_0_alias,@"STO_CUDA_RESERVED_SHARED STV_DEFAULT"
__nv_reservedSMEM_offset_0_alias:
	.zero		0
	.zero		64


//--------------------- .nv.constant0._Z12binarySearchPjS_jjS_j --------------------------
	.section	.nv.constant0._Z12binarySearchPjS_jjS_j,"a",@progbits
	.sectionflags	@""
	.align	4
.nv.constant0._Z12binarySearchPjS_jjS_j:
	.zero		932


//--------------------- SYMBOLS --------------------------

	.type		.nv.reservedSmem.offset0,@object
	.size		.nv.reservedSmem.offset0,0x4
